	.headerflags	@"EF_CUDA_TEXMODE_UNIFIED EF_CUDA_64BIT_ADDRESS EF_CUDA_ACCELERATORS EF_CUDA_SM90 EF_CUDA_VIRTUAL_SM(EF_CUDA_SM90)"
	.elftype	@"ET_EXEC"


//--------------------- .nv.info                  --------------------------
	.section	.nv.info,"",@"SHT_CUDA_INFO"
	.align	4


	//----- nvinfo : EIATTR_REGCOUNT
	.align		4
        /*0000*/ 	.byte	0x04, 0x2f
        /*0002*/ 	.short	(.L_1 - .L_0)
	.align		4
.L_0:
        /*0004*/ 	.word	index@(triton_poi_fused_leaky_relu_22)
        /*0008*/ 	.word	0x00000022


	//----- nvinfo : EIATTR_MIN_STACK_SIZE
	.align		4
.L_1:
        /*000c*/ 	.byte	0x04, 0x12
        /*000e*/ 	.short	(.L_3 - .L_2)
	.align		4
.L_2:
        /*0010*/ 	.word	index@(triton_poi_fused_leaky_relu_22)
        /*0014*/ 	.word	0x00000000


	//----- nvinfo : EIATTR_FRAME_SIZE
	.align		4
.L_3:
        /*0018*/ 	.byte	0x04, 0x11
        /*001a*/ 	.short	(.L_5 - .L_4)
	.align		4
.L_4:
        /*001c*/ 	.word	index@(triton_poi_fused_leaky_relu_22)
        /*0020*/ 	.word	0x00000000


	//----- nvinfo : EIATTR_MIN_STACK_SIZE
	.align		4
.L_5:
        /*0024*/ 	.byte	0x04, 0x12
        /*0026*/ 	.short	(.L_7 - .L_6)
	.align		4
.L_6:
        /*0028*/ 	.word	index@(triton_poi_fused_leaky_relu_22)
        /*002c*/ 	.word	0x00000000
.L_7:


//--------------------- .nv.info.triton_poi_fused_leaky_relu_22 --------------------------
	.section	.nv.info.triton_poi_fused_leaky_relu_22,"",@"SHT_CUDA_INFO"
	.sectionflags	@""
	.align	4


	//----- nvinfo : EIATTR_CUDA_API_VERSION
	.align		4
        /*0000*/ 	.byte	0x04, 0x37
        /*0002*/ 	.short	(.L_9 - .L_8)
.L_8:
        /*0004*/ 	.word	0x0000007c


	//----- nvinfo : EIATTR_KPARAM_INFO
	.align		4
.L_9:
        /*0008*/ 	.byte	0x04, 0x17
        /*000a*/ 	.short	(.L_11 - .L_10)
.L_10:
        /*000c*/ 	.word	0x00000000
        /*0010*/ 	.short	0x0005
        /*0012*/ 	.short	0x0024
        /*0014*/ 	.byte	0x00, 0xf0, 0x11, 0x00


	//----- nvinfo : EIATTR_KPARAM_INFO
	.align		4
.L_11:
        /*0018*/ 	.byte	0x04, 0x17
        /*001a*/ 	.short	(.L_13 - .L_12)
.L_12:
        /*001c*/ 	.word	0x00000000
        /*0020*/ 	.short	0x0004
        /*0022*/ 	.short	0x0020
        /*0024*/ 	.byte	0x00, 0xf0, 0x11, 0x00


	//----- nvinfo : EIATTR_KPARAM_INFO
	.align		4
.L_13:
        /*0028*/ 	.byte	0x04, 0x17
        /*002a*/ 	.short	(.L_15 - .L_14)
.L_14:
        /*002c*/ 	.word	0x00000000
        /*0030*/ 	.short	0x0003
        /*0032*/ 	.short	0x0018
        /*0034*/ 	.byte	0x00, 0xf4, 0x21, 0x00


	//----- nvinfo : EIATTR_KPARAM_INFO
	.align		4
.L_15:
        /*0038*/ 	.byte	0x04, 0x17
        /*003a*/ 	.short	(.L_17 - .L_16)
.L_16:
        /*003c*/ 	.word	0x00000000
        /*0040*/ 	.short	0x0002
        /*0042*/ 	.short	0x0010
        /*0044*/ 	.byte	0x00, 0xf4, 0x21, 0x00


	//----- nvinfo : EIATTR_KPARAM_INFO
	.align		4
.L_17:
        /*0048*/ 	.byte	0x04, 0x17
        /*004a*/ 	.short	(.L_19 - .L_18)
.L_18:
        /*004c*/ 	.word	0x00000000
        /*0050*/ 	.short	0x0001
        /*0052*/ 	.short	0x0008
        /*0054*/ 	.byte	0x00, 0xf4, 0x21, 0x00


	//----- nvinfo : EIATTR_KPARAM_INFO
	.align		4
.L_19:
        /*0058*/ 	.byte	0x04, 0x17
        /*005a*/ 	.short	(.L_21 - .L_20)
.L_20:
        /*005c*/ 	.word	0x00000000
        /*0060*/ 	.short	0x0000
        /*0062*/ 	.short	0x0000
        /*0064*/ 	.byte	0x00, 0xf4, 0x21, 0x00


	//----- nvinfo : EIATTR_SPARSE_MMA_MASK
	.align		4
.L_21:
        /*0068*/ 	.byte	0x03, 0x50
        /*006a*/ 	.short	0x0000


	//----- nvinfo : EIATTR_MAXREG_COUNT
	.align		4
        /*006c*/ 	.byte	0x03, 0x1b
        /*006e*/ 	.short	0x00ff


	//----- nvinfo : EIATTR_EXIT_INSTR_OFFSETS
	.align		4
        /*0070*/ 	.byte	0x04, 0x1c
        /*0072*/ 	.short	(.L_23 - .L_22)


	//   ....[0]....
.L_22:
        /*0074*/ 	.word	0x000008c0


	//   ....[1]....
        /*0078*/ 	.word	0x00000910


	//----- nvinfo : EIATTR_REQNTID
	.align		4
.L_23:
        /*007c*/ 	.byte	0x04, 0x10
        /*007e*/ 	.short	(.L_25 - .L_24)
.L_24:
        /*0080*/ 	.word	0x00000080
        /*0084*/ 	.word	0x00000001
        /*0088*/ 	.word	0x00000001


	//----- nvinfo : EIATTR_CBANK_PARAM_SIZE
	.align		4
.L_25:
        /*008c*/ 	.byte	0x03, 0x19
        /*008e*/ 	.short	0x0028


	//----- nvinfo : EIATTR_PARAM_CBANK
	.align		4
        /*0090*/ 	.byte	0x04, 0x0a
        /*0092*/ 	.short	(.L_27 - .L_26)
	.align		4
.L_26:
        /*0094*/ 	.word	index@(.nv.constant0.triton_poi_fused_leaky_relu_22)
        /*0098*/ 	.short	0x0210
        /*009a*/ 	.short	0x0028


	//----- nvinfo : EIATTR_SW_WAR
	.align		4
.L_27:
        /*009c*/ 	.byte	0x04, 0x36
        /*009e*/ 	.short	(.L_29 - .L_28)
.L_28:
        /*00a0*/ 	.word	0x00000008
.L_29:


//--------------------- .nv.callgraph             --------------------------
	.section	.nv.callgraph,"",@"SHT_CUDA_CALLGRAPH"
	.align	4
	.sectionentsize	8
	.align		4
        /*0000*/ 	.word	0x00000000
	.align		4
        /*0004*/ 	.word	0xffffffff
	.align		4
        /*0008*/ 	.word	0x00000000
	.align		4
        /*000c*/ 	.word	0xfffffffe
	.align		4
        /*0010*/ 	.word	0x00000000
	.align		4
        /*0014*/ 	.word	0xfffffffd
	.align		4
        /*0018*/ 	.word	0x00000000
	.align		4
        /*001c*/ 	.word	0xfffffffc


//--------------------- .text.triton_poi_fused_leaky_relu_22 --------------------------
	.section	.text.triton_poi_fused_leaky_relu_22,"ax",@progbits
	.sectionflags	@"SHF_BARRIERS=1"
	.align	128
        .global         triton_poi_fused_leaky_relu_22
        .type           triton_poi_fused_leaky_relu_22,@function
        .size           triton_poi_fused_leaky_relu_22,(.L_x_1 - triton_poi_fused_leaky_relu_22)
        .other          triton_poi_fused_leaky_relu_22,@"STO_CUDA_ENTRY STV_DEFAULT"
triton_poi_fused_leaky_relu_22:
.text.triton_poi_fused_leaky_relu_22:
[----:B------:R-:W0:Y:S01]  /*0000*/  LDC R1, c[0x0][0x28] ;  /* 0x00000a00ff017b82 */ /* 0x000e220000000800 */
[----:B------:R-:W1:Y:S07]  /*0010*/  S2R R0, SR_TID.X ;  /* 0x0000000000007919 */ /* 0x000e6e0000002100 */
[----:B------:R-:W2:Y:S01]  /*0020*/  LDC.64 R30, c[0x0][0x210] ;  /* 0x00008400ff1e7b82 */ /* 0x000ea20000000a00 */
[----:B------:R-:W-:Y:S02]  /*0030*/  CS2R R12, SRZ ;  /* 0x00000000000c7805 */ /* 0x000fe4000001ff00 */
[----:B------:R-:W-:Y:S01]  /*0040*/  CS2R R14, SRZ ;  /* 0x00000000000e7805 */ /* 0x000fe2000001ff00 */
[----:B------:R-:W3:Y:S01]  /*0050*/  S2R R2, SR_CTAID.Y ;  /* 0x0000000000027919 */ /* 0x000ee20000002600 */
[----:B------:R-:W-:-:S02]  /*0060*/  CS2R R16, SRZ ;  /* 0x0000000000107805 */ /* 0x000fc4000001ff00 */
[----:B------:R-:W-:Y:S01]  /*0070*/  CS2R R18, SRZ ;  /* 0x0000000000127805 */ /* 0x000fe2000001ff00 */
[----:B------:R-:W-:Y:S01]  /*0080*/  ULDC.64 UR6, c[0x0][0x208] ;  /* 0x0000820000067ab9 */ /* 0x000fe20000000a00 */
[----:B------:R-:W4:Y:S01]  /*0090*/  S2R R3, SR_CTAID.X ;  /* 0x0000000000037919 */ /* 0x000f220000002500 */
[----:B------:R-:W5:Y:S08]  /*00a0*/  LDC.64 R28, c[0x0][0x218] ;  /* 0x00008600ff1c7b82 */ /* 0x000f700000000a00 */
[----:B------:R-:W5:Y:S01]  /*00b0*/  LDC.64 R26, c[0x0][0x220] ;  /* 0x00008800ff1a7b82 */ /* 0x000f620000000a00 */
[----:B-1----:R-:W-:Y:S01]  /*00c0*/  SHF.R.U32.HI R9, RZ, 0x4, R0 ;  /* 0x00000004ff097819 */ /* 0x002fe20000011600 */
[----:B---3--:R-:W-:Y:S01]  /*00d0*/  IMAD.SHL.U32 R20, R2, 0x10, RZ ;  /* 0x0000001002147824 */ /* 0x008fe200078e00ff */
[----:B------:R-:W-:Y:S01]  /*00e0*/  SHF.R.S32.HI R8, RZ, 0x1b, R2 ;  /* 0x0000001bff087819 */ /* 0x000fe20000011402 */
[----:B------:R-:W-:Y:S01]  /*00f0*/  IMAD.SHL.U32 R2, R0, 0x4, RZ ;  /* 0x0000000400027824 */ /* 0x000fe200078e00ff */
[----:B------:R-:W-:Y:S01]  /*0100*/  SGXT.U32 R9, R9, 0x3 ;  /* 0x000000030909781a */ /* 0x000fe20000000000 */
[----:B----4-:R-:W-:Y:S01]  /*0110*/  IMAD.SHL.U32 R3, R3, 0x40, RZ ;  /* 0x0000004003037824 */ /* 0x010fe200078e00ff */
[----:B------:R-:W-:-:S02]  /*0120*/  SGXT R8, R8, 0x1 ;  /* 0x000000010808781a */ /* 0x000fc40000000200 */
[----:B------:R-:W-:Y:S02]  /*0130*/  LOP3.LUT R4, R20, 0x8, R9, 0xfe, !PT ;  /* 0x0000000814047812 */ /* 0x000fe400078efe09 */
[----:B------:R-:W-:Y:S02]  /*0140*/  LOP3.LUT R23, R3, 0x3c, R2, 0xf8, !PT ;  /* 0x0000003c03177812 */ /* 0x000fe400078ef802 */
[----:B------:R-:W-:Y:S02]  /*0150*/  LEA.HI R5, R8, R4, RZ, 0x2 ;  /* 0x0000000408057211 */ /* 0x000fe400078f10ff */
[----:B------:R-:W-:-:S03]  /*0160*/  ISETP.GE.AND P0, PT, R23, 0x200, PT ;  /* 0x000002001700780c */ /* 0x000fc60003f06270 */
[----:B------:R-:W-:Y:S01]  /*0170*/  IMAD.SHL.U32 R5, R5, 0x80, RZ ;  /* 0x0000008005057824 */ /* 0x000fe200078e00ff */
[----:B------:R-:W-:-:S04]  /*0180*/  ISETP.LT.AND P1, PT, R4, 0x10, !P0 ;  /* 0x000000100400780c */ /* 0x000fc80004721270 */
[----:B------:R-:W-:Y:S01]  /*0190*/  LOP3.LUT R22, R5, 0xfffffe00, RZ, 0xc0, !PT ;  /* 0xfffffe0005167812 */ /* 0x000fe200078ec0ff */
[----:B------:R-:W-:-:S04]  /*01a0*/  IMAD R5, R4, 0x200, R23 ;  /* 0x0000020004057824 */ /* 0x000fc800078e0217 */
[----:B------:R-:W-:Y:S02]  /*01b0*/  IMAD.IADD R22, R23, 0x1, R22 ;  /* 0x0000000117167824 */ /* 0x000fe400078e0216 */
[----:B--2---:R-:W-:-:S04]  /*01c0*/  IMAD.WIDE R4, R5, 0x4, R30 ;  /* 0x0000000405047825 */ /* 0x004fc800078e021e */
[----:B-----5:R-:W-:Y:S01]  /*01d0*/  IMAD.WIDE R6, R22, 0x4, R28 ;  /* 0x0000000416067825 */ /* 0x020fe200078e021c */
[----:B------:R1:W2:Y:S04]  /*01e0*/  @P1 LDG.E.EL.128 R12, desc[UR6][R4.64] ;  /* 0x00000006040c1981 */ /* 0x0002a8000c2e1d00 */
[----:B------:R3:W2:Y:S01]  /*01f0*/  @P1 LDG.E.EL.128 R16, desc[UR6][R6.64] ;  /* 0x0000000606101981 */ /* 0x0006a2000c2e1d00 */
[----:B------:R-:W-:-:S04]  /*0200*/  LOP3.LUT R9, R20, R9, RZ, 0xfc, !PT ;  /* 0x0000000914097212 */ /* 0x000fc800078efcff */
[----:B------:R-:W-:Y:S01]  /*0210*/  LEA.HI R8, R8, R9, RZ, 0x2 ;  /* 0x0000000908087211 */ /* 0x000fe200078f10ff */
[C---:B------:R-:W-:Y:S01]  /*0220*/  IMAD R11, R9.reuse, 0x200, R23 ;  /* 0x00000200090b7824 */ /* 0x040fe200078e0217 */
[----:B------:R-:W-:Y:S02]  /*0230*/  ISETP.LT.AND P0, PT, R9, 0x10, !P0 ;  /* 0x000000100900780c */ /* 0x000fe40004701270 */
[----:B-1----:R-:W-:Y:S01]  /*0240*/  CS2R R4, SRZ ;  /* 0x0000000000047805 */ /* 0x002fe2000001ff00 */
[----:B------:R-:W-:Y:S01]  /*0250*/  IMAD.SHL.U32 R8, R8, 0x80, RZ ;  /* 0x0000008008087824 */ /* 0x000fe200078e00ff */
[----:B---3--:R-:W-:Y:S01]  /*0260*/  CS2R R6, SRZ ;  /* 0x0000000000067805 */ /* 0x008fe2000001ff00 */
[----:B------:R-:W-:Y:S01]  /*0270*/  IMAD.WIDE R30, R11, 0x4, R30 ;  /* 0x000000040b1e7825 */ /* 0x000fe200078e021e */
[----:B------:R-:W-:Y:S02]  /*0280*/  CS2R R10, SRZ ;  /* 0x00000000000a7805 */ /* 0x000fe4000001ff00 */
[----:B------:R-:W-:-:S05]  /*0290*/  LOP3.LUT R8, R8, 0xfffffe00, RZ, 0xc0, !PT ;  /* 0xfffffe0008087812 */ /* 0x000fca00078ec0ff */
[----:B------:R-:W-:Y:S01]  /*02a0*/  IMAD.IADD R23, R23, 0x1, R8 ;  /* 0x0000000117177824 */ /* 0x000fe200078e0208 */
[----:B------:R-:W-:-:S06]  /*02b0*/  CS2R R8, SRZ ;  /* 0x0000000000087805 */ /* 0x000fcc000001ff00 */
[----:B------:R-:W3:Y:S01]  /*02c0*/  @P0 LDG.E.EL.128 R8, desc[UR6][R30.64] ;  /* 0x000000061e080981 */ /* 0x000ee2000c2e1d00 */
[----:B--2---:R-:W-:Y:S01]  /*02d0*/  FADD R21, -R19, R15 ;  /* 0x0000000f13157221 */ /* 0x004fe20000000100 */
[----:B------:R-:W-:Y:S01]  /*02e0*/  FADD R24, -R18, R14 ;  /* 0x0000000e12187221 */ /* 0x000fe20000000100 */
[----:B------:R-:W-:-:S04]  /*02f0*/  IMAD.WIDE R14, R23, 0x4, R28 ;  /* 0x00000004170e7825 */ /* 0x000fc800078e021c */
[----:B------:R-:W-:Y:S01]  /*0300*/  FADD R25, -R17, R13 ;  /* 0x0000000d11197221 */ /* 0x000fe20000000100 */
[----:B------:R-:W-:Y:S01]  /*0310*/  FADD R28, -R16, R12 ;  /* 0x0000000c101c7221 */ /* 0x000fe20000000100 */
[----:B------:R-:W-:Y:S01]  /*0320*/  CS2R R12, SRZ ;  /* 0x00000000000c7805 */ /* 0x000fe2000001ff00 */
[----:B------:R1:W3:Y:S01]  /*0330*/  @P0 LDG.E.EL.128 R4, desc[UR6][R14.64] ;  /* 0x000000060e040981 */ /* 0x0002e2000c2e1d00 */
[--C-:B0-----:R-:W-:Y:S01]  /*0340*/  IMAD.WIDE R16, R22, 0x4, R26.reuse ;  /* 0x0000000416107825 */ /* 0x101fe200078e021a */
[----:B------:R-:W-:Y:S02]  /*0350*/  CS2R R18, SRZ ;  /* 0x0000000000127805 */ /* 0x000fe4000001ff00 */
[----:B-1----:R-:W-:Y:S01]  /*0360*/  CS2R R14, SRZ ;  /* 0x00000000000e7805 */ /* 0x002fe2000001ff00 */
[----:B------:R-:W-:-:S05]  /*0370*/  IMAD.WIDE R26, R23, 0x4, R26 ;  /* 0x00000004171a7825 */ /* 0x000fca00078e021a */
[----:B------:R0:W2:Y:S02]  /*0380*/  @P1 LDG.E.EL.128 R12, desc[UR6][R16.64] ;  /* 0x00000006100c1981 */ /* 0x0000a4000c2e1d00 */
[----:B0-----:R-:W-:-:S06]  /*0390*/  CS2R R16, SRZ ;  /* 0x0000000000107805 */ /* 0x001fcc000001ff00 */
[----:B------:R0:W4:Y:S01]  /*03a0*/  @P0 LDG.E.EL.128 R16, desc[UR6][R26.64] ;  /* 0x000000061a100981 */ /* 0x000122000c2e1d00 */
[----:B------:R-:W1:Y:S01]  /*03b0*/  S2R R22, SR_TID.X ;  /* 0x0000000000167919 */ /* 0x000e620000002100 */
[----:B------:R-:W5:Y:S01]  /*03c0*/  S2UR UR5, SR_CgaCtaId ;  /* 0x00000000000579c3 */ /* 0x000f620000008800 */
[----:B-1----:R-:W-:-:S04]  /*03d0*/  SHF.R.U32.HI R23, RZ, 0x4, R22 ;  /* 0x00000004ff177819 */ /* 0x002fc80000011616 */
[----:B------:R-:W-:Y:S01]  /*03e0*/  SGXT.U32 R23, R23, 0x3 ;  /* 0x000000031717781a */ /* 0x000fe20000000000 */
[----:B------:R-:W-:Y:S02]  /*03f0*/  UMOV UR4, 0x400 ;  /* 0x0000040000047882 */ /* 0x000fe40000000000 */
[----:B-----5:R-:W-:Y:S01]  /*0400*/  UPRMT UR4, UR5, 0x654, UR4 ;  /* 0x0000065405047896 */ /* 0x020fe20008000004 */
[----:B------:R-:W-:-:S04]  /*0410*/  SHF.R.U32.HI R0, RZ, 0x2, R0 ;  /* 0x00000002ff007819 */ /* 0x000fc80000011600 */
[----:B------:R-:W-:Y:S02]  /*0420*/  SGXT.U32 R0, R0, 0x5 ;  /* 0x000000050000781a */ /* 0x000fe40000000000 */
[----:B------:R-:W-:Y:S02]  /*0430*/  LOP3.LUT R2, R20, 0xc, R2, 0xf8, !PT ;  /* 0x0000000c14027812 */ /* 0x000fe400078ef802 */
[----:B------:R-:W-:Y:S01]  /*0440*/  LOP3.LUT R0, R3, R0, RZ, 0xfc, !PT ;  /* 0x0000000003007212 */ /* 0x000fe200078efcff */
[----:B---3--:R-:W-:Y:S01]  /*0450*/  FADD R30, -R7, R11 ;  /* 0x0000000b071e7221 */ /* 0x008fe20000000100 */
[----:B------:R-:W-:Y:S01]  /*0460*/  FADD R11, -R4, R8 ;  /* 0x00000008040b7221 */ /* 0x000fe20000000100 */
[----:B------:R-:W-:Y:S02]  /*0470*/  IMAD.SHL.U32 R4, R22, 0x40, RZ ;  /* 0x0000004016047824 */ /* 0x000fe400078e00ff */
[----:B------:R-:W-:-:S03]  /*0480*/  FADD R7, -R6, R10 ;  /* 0x0000000a06077221 */ /* 0x000fc60000000100 */
[----:B------:R-:W-:-:S04]  /*0490*/  LOP3.LUT R4, R4, 0x3c0, RZ, 0xc0, !PT ;  /* 0x000003c004047812 */ /* 0x000fc800078ec0ff */
[C---:B------:R-:W-:Y:S02]  /*04a0*/  LOP3.LUT R6, R4.reuse, 0x20, RZ, 0xfc, !PT ;  /* 0x0000002004067812 */ /* 0x040fe400078efcff */
[C---:B0-----:R-:W-:Y:S02]  /*04b0*/  LOP3.LUT R26, R4.reuse, 0x30, RZ, 0xfc, !PT ;  /* 0x00000030041a7812 */ /* 0x041fe400078efcff */
[C---:B------:R-:W-:Y:S01]  /*04c0*/  LOP3.LUT R8, R4.reuse, 0x10, RZ, 0xfc, !PT ;  /* 0x0000001004087812 */ /* 0x040fe200078efcff */
[----:B----4-:R-:W-:Y:S01]  /*04d0*/  FMUL R16, R11, R16 ;  /* 0x000000100b107220 */ /* 0x010fe20000400000 */
[----:B------:R-:W-:-:S04]  /*04e0*/  LOP3.LUT R11, R4, R23, RZ, 0xfc, !PT ;  /* 0x00000017040b7212 */ /* 0x000fc800078efcff */
[-C--:B------:R-:W-:Y:S02]  /*04f0*/  LEA.HI R10, R4, R11.reuse, RZ, 0x1e ;  /* 0x0000000b040a7211 */ /* 0x080fe400078ff0ff */
[-C--:B------:R-:W-:Y:S02]  /*0500*/  LEA.HI R4, R6, R11.reuse, RZ, 0x1e ;  /* 0x0000000b06047211 */ /* 0x080fe400078ff0ff */
[----:B------:R-:W-:Y:S01]  /*0510*/  LEA.HI R6, R26, R11, RZ, 0x1e ;  /* 0x0000000b1a067211 */ /* 0x000fe200078ff0ff */
[----:B------:R-:W-:-:S04]  /*0520*/  FADD R26, -R5, R9 ;  /* 0x00000009051a7221 */ /* 0x000fc80000000100 */
[----:B------:R-:W-:Y:S01]  /*0530*/  FMUL R17, R26, R17 ;  /* 0x000000111a117220 */ /* 0x000fe20000400000 */
[----:B------:R-:W-:-:S04]  /*0540*/  FSETP.GT.AND P0, PT, R16, RZ, PT ;  /* 0x000000ff1000720b */ /* 0x000fc80003f04000 */
[----:B------:R-:W-:Y:S01]  /*0550*/  FSETP.GT.AND P5, PT, R17, RZ, PT ;  /* 0x000000ff1100720b */ /* 0x000fe20003fa4000 */
[----:B------:R-:W-:Y:S01]  /*0560*/  FMUL R7, R7, R18 ;  /* 0x0000001207077220 */ /* 0x000fe20000400000 */
[----:B------:R-:W-:Y:S01]  /*0570*/  FMUL R19, R30, R19 ;  /* 0x000000131e137220 */ /* 0x000fe20000400000 */
[----:B--2---:R-:W-:Y:S01]  /*0580*/  FMUL R12, R28, R12 ;  /* 0x0000000c1c0c7220 */ /* 0x004fe20000400000 */
[----:B------:R-:W-:Y:S01]  /*0590*/  FMUL R13, R25, R13 ;  /* 0x0000000d190d7220 */ /* 0x000fe20000400000 */
[----:B------:R-:W-:Y:S01]  /*05a0*/  FMUL R14, R24, R14 ;  /* 0x0000000e180e7220 */ /* 0x000fe20000400000 */
[----:B------:R-:W-:Y:S01]  /*05b0*/  FSETP.GT.AND P4, PT, R7, RZ, PT ;  /* 0x000000ff0700720b */ /* 0x000fe20003f84000 */
[----:B------:R-:W-:Y:S01]  /*05c0*/  FMUL R15, R21, R15 ;  /* 0x0000000f150f7220 */ /* 0x000fe20000400000 */
[----:B------:R-:W-:Y:S01]  /*05d0*/  FSETP.GT.AND P3, PT, R19, RZ, PT ;  /* 0x000000ff1300720b */ /* 0x000fe20003f64000 */
[----:B------:R-:W-:Y:S01]  /*05e0*/  @!P0 FMUL R16, R16, 0.10000000149011611938 ;  /* 0x3dcccccd10108820 */ /* 0x000fe20000400000 */
[----:B------:R-:W-:-:S02]  /*05f0*/  FSETP.GT.AND P2, PT, R12, RZ, PT ;  /* 0x000000ff0c00720b */ /* 0x000fc40003f44000 */
[----:B------:R-:W-:Y:S01]  /*0600*/  FSETP.GT.AND P1, PT, R13, RZ, PT ;  /* 0x000000ff0d00720b */ /* 0x000fe20003f24000 */
[----:B------:R-:W-:Y:S01]  /*0610*/  @!P5 FMUL R17, R17, 0.10000000149011611938 ;  /* 0x3dcccccd1111d820 */ /* 0x000fe20000400000 */
[----:B------:R-:W-:Y:S02]  /*0620*/  FSETP.GT.AND P0, PT, R14, RZ, PT ;  /* 0x000000ff0e00720b */ /* 0x000fe40003f04000 */
[----:B------:R-:W-:Y:S02]  /*0630*/  FSETP.GT.AND P5, PT, R15, RZ, PT ;  /* 0x000000ff0f00720b */ /* 0x000fe40003fa4000 */
[----:B------:R-:W-:Y:S02]  /*0640*/  LEA.HI R8, R8, R11, RZ, 0x1e ;  /* 0x0000000b08087211 */ /* 0x000fe400078ff0ff */
[----:B------:R-:W-:Y:S01]  /*0650*/  LEA R11, R10, UR4, 0x2 ;  /* 0x000000040a0b7c11 */ /* 0x000fe2000f8e10ff */
[----:B------:R-:W-:Y:S01]  /*0660*/  @!P4 FMUL R7, R7, 0.10000000149011611938 ;  /* 0x3dcccccd0707c820 */ /* 0x000fe20000400000 */
[----:B------:R-:W-:Y:S01]  /*0670*/  LEA R18, R8, UR4, 0x2 ;  /* 0x0000000408127c11 */ /* 0x000fe2000f8e10ff */
[----:B------:R-:W-:Y:S01]  /*0680*/  @!P3 FMUL R19, R19, 0.10000000149011611938 ;  /* 0x3dcccccd1313b820 */ /* 0x000fe20000400000 */
[----:B------:R-:W-:Y:S01]  /*0690*/  LEA R21, R4, UR4, 0x2 ;  /* 0x0000000404157c11 */ /* 0x000fe2000f8e10ff */
[----:B------:R-:W-:Y:S01]  /*06a0*/  @!P2 FMUL R12, R12, 0.10000000149011611938 ;  /* 0x3dcccccd0c0ca820 */ /* 0x000fe20000400000 */
[----:B------:R-:W-:Y:S01]  /*06b0*/  LEA R24, R6, UR4, 0x2 ;  /* 0x0000000406187c11 */ /* 0x000fe2000f8e10ff */
[----:B------:R-:W-:Y:S01]  /*06c0*/  STS [R11], R16 ;  /* 0x000000100b007388 */ /* 0x000fe20000000800 */
[----:B------:R-:W-:Y:S01]  /*06d0*/  @!P1 FMUL R13, R13, 0.10000000149011611938 ;  /* 0x3dcccccd0d0d9820 */ /* 0x000fe20000400000 */
[----:B------:R-:W-:Y:S01]  /*06e0*/  @!P0 FMUL R14, R14, 0.10000000149011611938 ;  /* 0x3dcccccd0e0e8820 */ /* 0x000fe20000400000 */
[----:B------:R-:W-:Y:S01]  /*06f0*/  @!P5 FMUL R15, R15, 0.10000000149011611938 ;  /* 0x3dcccccd0f0fd820 */ /* 0x000fe20000400000 */
[----:B------:R-:W-:Y:S01]  /*0700*/  STS [R18+0x40], R17 ;  /* 0x0000401112007388 */ /* 0x000fe20000000800 */
[C---:B------:R-:W-:Y:S01]  /*0710*/  IMAD.SHL.U32 R10, R22.reuse, 0x4, RZ ;  /* 0x00000004160a7824 */ /* 0x040fe200078e00ff */
[----:B------:R-:W-:Y:S01]  /*0720*/  LOP3.LUT R5, R22, 0x7c, RZ, 0xc0, !PT ;  /* 0x0000007c16057812 */ /* 0x000fe200078ec0ff */
[----:B------:R-:W0:Y:S01]  /*0730*/  LDC.64 R8, c[0x0][0x228] ;  /* 0x00008a00ff087b82 */ /* 0x000e220000000a00 */
[----:B------:R-:W-:Y:S04]  /*0740*/  STS [R21+0x80], R7 ;  /* 0x0000800715007388 */ /* 0x000fe80000000800 */
[----:B------:R-:W-:Y:S04]  /*0750*/  STS [R24+0xc0], R19 ;  /* 0x0000c01318007388 */ /* 0x000fe80000000800 */
[----:B------:R1:W-:Y:S04]  /*0760*/  STS [R11+0x20], R12 ;  /* 0x0000200c0b007388 */ /* 0x0003e80000000800 */
[----:B------:R2:W-:Y:S04]  /*0770*/  STS [R18+0x60], R13 ;  /* 0x0000600d12007388 */ /* 0x0005e80000000800 */
[----:B------:R-:W-:Y:S04]  /*0780*/  STS [R21+0xa0], R14 ;  /* 0x0000a00e15007388 */ /* 0x000fe80000000800 */
[----:B------:R-:W-:Y:S01]  /*0790*/  STS [R24+0xe0], R15 ;  /* 0x0000e00f18007388 */ /* 0x000fe20000000800 */
[----:B------:R-:W-:-:S05]  /*07a0*/  LOP3.LUT R10, R10, 0x1fc, RZ, 0xc0, !PT ;  /* 0x000001fc0a0a7812 */ /* 0x000fca00078ec0ff */
[----:B------:R-:W-:-:S05]  /*07b0*/  IMAD.IADD R5, R10, 0x1, R5 ;  /* 0x000000010a057824 */ /* 0x000fca00078e0205 */
[----:B------:R-:W-:Y:S01]  /*07c0*/  LEA R5, R5, UR4, 0x2 ;  /* 0x0000000405057c11 */ /* 0x000fe2000f8e10ff */
[----:B------:R-:W-:Y:S01]  /*07d0*/  BAR.SYNC.DEFER_BLOCKING 0x0 ;  /* 0x0000000000007b1d */ /* 0x000fe20000010000 */
[----:B------:R-:W-:-:S05]  /*07e0*/  LOP3.LUT R3, R10, 0x200, RZ, 0xfc, !PT ;  /* 0x000002000a037812 */ /* 0x000fca00078efcff */
[----:B------:R-:W3:Y:S01]  /*07f0*/  LDS.128 R4, [R5] ;  /* 0x0000000005047984 */ /* 0x000ee20000000c00 */
[C---:B------:R-:W-:Y:S01]  /*0800*/  ISETP.GE.AND P0, PT, R2.reuse, 0x10, PT ;  /* 0x000000100200780c */ /* 0x040fe20003f06270 */
[----:B-1----:R-:W-:Y:S01]  /*0810*/  IMAD.SHL.U32 R12, R2, 0x200, RZ ;  /* 0x00000200020c7824 */ /* 0x002fe200078e00ff */
[C---:B------:R-:W-:Y:S02]  /*0820*/  LOP3.LUT R11, R0.reuse, 0x20, RZ, 0xfc, !PT ;  /* 0x00000020000b7812 */ /* 0x040fe400078efcff */
[----:B------:R-:W-:Y:S02]  /*0830*/  SHF.R.U32.HI R2, RZ, 0x2, R3 ;  /* 0x00000002ff027819 */ /* 0x000fe40000011603 */
[C---:B------:R-:W-:Y:S02]  /*0840*/  ISETP.LT.AND P1, PT, R0.reuse, 0x200, !P0 ;  /* 0x000002000000780c */ /* 0x040fe40004721270 */
[----:B------:R-:W-:Y:S01]  /*0850*/  ISETP.LT.AND P0, PT, R11, 0x200, !P0 ;  /* 0x000002000b00780c */ /* 0x000fe20004701270 */
[----:B------:R-:W-:Y:S01]  /*0860*/  IMAD R3, R0, 0x4, R12 ;  /* 0x0000000400037824 */ /* 0x000fe200078e020c */
[----:B--2---:R-:W-:-:S03]  /*0870*/  LOP3.LUT R13, R2, 0xfc, RZ, 0xc0, !PT ;  /* 0x000000fc020d7812 */ /* 0x004fc600078ec0ff */
[----:B0-----:R-:W-:-:S04]  /*0880*/  IMAD.WIDE R2, R3, 0x4, R8 ;  /* 0x0000000403027825 */ /* 0x001fc800078e0208 */
[----:B------:R-:W-:-:S05]  /*0890*/  IMAD.IADD R13, R10, 0x1, R13 ;  /* 0x000000010a0d7824 */ /* 0x000fca00078e020d */
[----:B------:R-:W-:Y:S01]  /*08a0*/  LEA R13, R13, UR4, 0x2 ;  /* 0x000000040d0d7c11 */ /* 0x000fe2000f8e10ff */
[----:B---3--:R0:W-:Y:S02]  /*08b0*/  @P1 STG.E.128 desc[UR6][R2.64], R4 ;  /* 0x0000000402001986 */ /* 0x0081e4000c101d06 */
[----:B0-----:R-:W-:Y:S05]  /*08c0*/  @!P0 EXIT ;  /* 0x000000000000894d */ /* 0x001fea0003800000 */
[----:B0-----:R-:W0:Y:S01]  /*08d0*/  LDS.128 R4, [R13+0x800] ;  /* 0x000800000d047984 */ /* 0x001e220000000c00 */
[----:B------:R-:W-:-:S04]  /*08e0*/  IMAD R11, R11, 0x4, R12 ;  /* 0x000000040b0b7824 */ /* 0x000fc800078e020c */
[----:B------:R-:W-:-:S05]  /*08f0*/  IMAD.WIDE R8, R11, 0x4, R8 ;  /* 0x000000040b087825 */ /* 0x000fca00078e0208 */
[----:B0-----:R-:W-:Y:S01]  /*0900*/  STG.E.128 desc[UR6][R8.64], R4 ;  /* 0x0000000408007986 */ /* 0x001fe2000c101d06 */
[----:B------:R-:W-:Y:S05]  /*0910*/  EXIT ;  /* 0x000000000000794d */ /* 0x000fea0003800000 */
.L_x_0:
[----:B------:R-:W-:-:S00]  /*0920*/  BRA `(.L_x_0) ;  /* 0xfffffffc00fc7947 */ /* 0x000fc0000383ffff */
[----:B------:R-:W-:-:S00]  /*0930*/  NOP ;  /* 0x0000000000007918 */ /* 0x000fc00000000000 */
        /* <DEDUP_REMOVED lines=12> */
.L_x_1:


//--------------------- .nv.shared.triton_poi_fused_leaky_relu_22 --------------------------
	.section	.nv.shared.triton_poi_fused_leaky_relu_22,"aw",@nobits
	.sectionflags	@""
	.align	16
	.zero		1024


//--------------------- .nv.constant0.triton_poi_fused_leaky_relu_22 --------------------------
	.section	.nv.constant0.triton_poi_fused_leaky_relu_22,"a",@progbits
	.sectionflags	@""
	.align	4
.nv.constant0.triton_poi_fused_leaky_relu_22:
	.zero		568
